//
// Generated by NVIDIA NVVM Compiler
//
// Compiler Build ID: CL-36424714
// Cuda compilation tools, release 13.0, V13.0.88
// Based on NVVM 20.0.0
//

.version 9.0
.target sm_100
.address_size 64

	// .globl	_Z9addKernelPKiS0_Pi
.extern .func  (.param .b32 func_retval0) vprintf
(
	.param .b64 vprintf_param_0,
	.param .b64 vprintf_param_1
)
;
.global .align 1 .b8 $str[26] = {84, 104, 114, 101, 97, 100, 73, 100, 120, 40, 37, 32, 117, 44, 32, 37, 32, 117, 44, 32, 37, 32, 117, 41, 10};

.visible .entry _Z9addKernelPKiS0_Pi(
	.param .u64 .ptr .align 1 _Z9addKernelPKiS0_Pi_param_0,
	.param .u64 .ptr .align 1 _Z9addKernelPKiS0_Pi_param_1,
	.param .u64 .ptr .align 1 _Z9addKernelPKiS0_Pi_param_2
)
{
	.local .align 8 .b8 	__local_depot0[16];
	.reg .b64 	%SP;
	.reg .b64 	%SPL;
	.reg .b32 	%r<9>;
	.reg .b64 	%rd<15>;

	mov.u64 	%SPL, __local_depot0;
	cvta.local.u64 	%SP, %SPL;
	ld.param.u64 	%rd1, [_Z9addKernelPKiS0_Pi_param_0];
	ld.param.u64 	%rd2, [_Z9addKernelPKiS0_Pi_param_1];
	ld.param.u64 	%rd3, [_Z9addKernelPKiS0_Pi_param_2];
	cvta.to.global.u64 	%rd4, %rd3;
	cvta.to.global.u64 	%rd5, %rd2;
	cvta.to.global.u64 	%rd6, %rd1;
	add.u64 	%rd7, %SP, 0;
	add.u64 	%rd8, %SPL, 0;
	mov.u32 	%r1, %tid.x;
	mul.wide.u32 	%rd9, %r1, 4;
	add.s64 	%rd10, %rd6, %rd9;
	ld.global.u32 	%r2, [%rd10];
	add.s64 	%rd11, %rd5, %rd9;
	ld.global.u32 	%r3, [%rd11];
	add.s32 	%r4, %r3, %r2;
	add.s64 	%rd12, %rd4, %rd9;
	st.global.u32 	[%rd12], %r4;
	mov.u32 	%r5, %tid.y;
	mov.u32 	%r6, %tid.z;
	st.local.v2.u32 	[%rd8], {%r1, %r5};
	st.local.u32 	[%rd8+8], %r6;
	mov.u64 	%rd13, $str;
	cvta.global.u64 	%rd14, %rd13;
	{ // callseq 0, 0
	.param .b64 param0;
	st.param.b64 	[param0], %rd14;
	.param .b64 param1;
	st.param.b64 	[param1], %rd7;
	.param .b32 retval0;
	call.uni (retval0), 
	vprintf, 
	(
	param0, 
	param1
	);
	ld.param.b32 	%r7, [retval0];
	} // callseq 0
	ret;

}


// ===== COMPILED SASS (sm_100) =====

	.target	sm_100

	.elftype	@"ET_EXEC"


//--------------------- .note.nv.tkinfo           --------------------------
	.section	.note.nv.tkinfo,"",@"SHT_NOTE"
	.sectionflags	@"SHF_NOTE_NV_TKINFO"
	.tkinfo
        /*0018*/ 	.word	0x00000002
        /*0030*/ 	.string	""
        /*0030*/ 	.string	"ptxas"
        /*0030*/ 	.string	"Cuda compilation tools, release 13.0, V13.0.88"
        /*0030*/ 	.string	"Build cuda_13.0.r13.0/compiler.36424714_0"
        /*0030*/ 	.string	"-arch sm_100 -m 64 "



//--------------------- .note.nv.cuinfo           --------------------------
	.section	.note.nv.cuinfo,"",@"SHT_NOTE"
	.sectionflags	@"SHF_NOTE_NV_CUINFO"
        /*0018*/ 	.short	0x0002
        /*001a*/ 	.short	0x0064
        /*001c*/ 	.short	0x0082
	.zero		2


//--------------------- .nv.info                  --------------------------
	.section	.nv.info,"",@"SHT_CUDA_INFO"
	.align	4


	//----- nvinfo : EIATTR_REGCOUNT
	.align		4
        /*0000*/ 	.byte	0x04, 0x2f
        /*0002*/ 	.short	(.L_2 - .L_1)
	.align		4
.L_1:
        /*0004*/ 	.word	index@(_Z9addKernelPKiS0_Pi)
        /*0008*/ 	.word	0x00000018


	//----- nvinfo : EIATTR_FRAME_SIZE
	.align		4
.L_2:
        /*000c*/ 	.byte	0x04, 0x11
        /*000e*/ 	.short	(.L_4 - .L_3)
	.align		4
.L_3:
        /*0010*/ 	.word	index@(_Z9addKernelPKiS0_Pi)
        /*0014*/ 	.word	0x00000010


	//----- nvinfo : EIATTR_MIN_STACK_SIZE
	.align		4
.L_4:
        /*0018*/ 	.byte	0x04, 0x12
        /*001a*/ 	.short	(.L_6 - .L_5)
	.align		4
.L_5:
        /*001c*/ 	.word	index@(_Z9addKernelPKiS0_Pi)
        /*0020*/ 	.word	0x00000010
.L_6:


//--------------------- .nv.compat                --------------------------
	.section	.nv.compat,"",@"SHT_CUDA_COMPAT_INFO"
	.align	4
        /*0000*/ 	.byte	0x02, 0x09, 0x00, 0x00, 0x02, 0x02, 0x01, 0x00, 0x02, 0x05, 0x05, 0x00, 0x03, 0x07, 0x01, 0x01
        /*0010*/ 	.byte	0x02, 0x03, 0x00, 0x00, 0x02, 0x06, 0x01, 0x00, 0x04, 0x0b, 0x08, 0x00, 0x09, 0x00, 0x00, 0x00
        /*0020*/ 	.byte	0x00, 0x00, 0x00, 0x00


//--------------------- .nv.info._Z9addKernelPKiS0_Pi --------------------------
	.section	.nv.info._Z9addKernelPKiS0_Pi,"",@"SHT_CUDA_INFO"
	.sectionflags	@""
	.align	4


	//----- nvinfo : EIATTR_CUDA_API_VERSION
	.align		4
        /*0000*/ 	.byte	0x04, 0x37
        /*0002*/ 	.short	(.L_8 - .L_7)
.L_7:
        /*0004*/ 	.word	0x00000082


	//----- nvinfo : EIATTR_KPARAM_INFO
	.align		4
.L_8:
        /*0008*/ 	.byte	0x04, 0x17
        /*000a*/ 	.short	(.L_10 - .L_9)
.L_9:
        /*000c*/ 	.word	0x00000000
        /*0010*/ 	.short	0x0002
        /*0012*/ 	.short	0x0010
        /*0014*/ 	.byte	0x00, 0xf5, 0x21, 0x00


	//----- nvinfo : EIATTR_KPARAM_INFO
	.align		4
.L_10:
        /*0018*/ 	.byte	0x04, 0x17
        /*001a*/ 	.short	(.L_12 - .L_11)
.L_11:
        /*001c*/ 	.word	0x00000000
        /*0020*/ 	.short	0x0001
        /*0022*/ 	.short	0x0008
        /*0024*/ 	.byte	0x00, 0xf5, 0x21, 0x00


	//----- nvinfo : EIATTR_KPARAM_INFO
	.align		4
.L_12:
        /*0028*/ 	.byte	0x04, 0x17
        /*002a*/ 	.short	(.L_14 - .L_13)
.L_13:
        /*002c*/ 	.word	0x00000000
        /*0030*/ 	.short	0x0000
        /*0032*/ 	.short	0x0000
        /*0034*/ 	.byte	0x00, 0xf5, 0x21, 0x00


	//----- nvinfo : EIATTR_SPARSE_MMA_MASK
	.align		4
.L_14:
        /*0038*/ 	.byte	0x03, 0x50
        /*003a*/ 	.short	0x0000


	//----- nvinfo : EIATTR_MAXREG_COUNT
	.align		4
        /*003c*/ 	.byte	0x03, 0x1b
        /*003e*/ 	.short	0x00ff


	//----- nvinfo : EIATTR_EXTERNS
	.align		4
        /*0040*/ 	.byte	0x04, 0x0f
        /*0042*/ 	.short	(.L_16 - .L_15)


	//   ....[0]....
	.align		4
.L_15:
        /*0044*/ 	.word	index@(vprintf)


	//----- nvinfo : EIATTR_MERCURY_ISA_VERSION
	.align		4
.L_16:
        /*0048*/ 	.byte	0x03, 0x5f
        /*004a*/ 	.short	0x0101


	//----- nvinfo : EIATTR_VRC_CTA_INIT_COUNT
	.align		4
        /*004c*/ 	.byte	0x02, 0x4a
	.zero		1
	.zero		1


	//----- nvinfo : EIATTR_SYSCALL_OFFSETS
	.align		4
        /*0050*/ 	.byte	0x04, 0x46
        /*0052*/ 	.short	(.L_18 - .L_17)


	//   ....[0]....
.L_17:
        /*0054*/ 	.word	0x000001c0


	//----- nvinfo : EIATTR_EXIT_INSTR_OFFSETS
	.align		4
.L_18:
        /*0058*/ 	.byte	0x04, 0x1c
        /*005a*/ 	.short	(.L_20 - .L_19)


	//   ....[0]....
.L_19:
        /*005c*/ 	.word	0x000001d0


	//----- nvinfo : EIATTR_CBANK_PARAM_SIZE
	.align		4
.L_20:
        /*0060*/ 	.byte	0x03, 0x19
        /*0062*/ 	.short	0x0018


	//----- nvinfo : EIATTR_PARAM_CBANK
	.align		4
        /*0064*/ 	.byte	0x04, 0x0a
        /*0066*/ 	.short	(.L_22 - .L_21)
	.align		4
.L_21:
        /*0068*/ 	.word	index@(.nv.constant0._Z9addKernelPKiS0_Pi)
        /*006c*/ 	.short	0x0380
        /*006e*/ 	.short	0x0018


	//----- nvinfo : EIATTR_SW_WAR
	.align		4
.L_22:
        /*0070*/ 	.byte	0x04, 0x36
        /*0072*/ 	.short	(.L_24 - .L_23)
.L_23:
        /*0074*/ 	.word	0x00000008
.L_24:


//--------------------- .nv.callgraph             --------------------------
	.section	.nv.callgraph,"",@"SHT_CUDA_CALLGRAPH"
	.align	4
	.sectionentsize	8
	.align		4
        /*0000*/ 	.word	0x00000000
	.align		4
        /*0004*/ 	.word	0xffffffff
	.align		4
        /*0008*/ 	.word	index@(_Z9addKernelPKiS0_Pi)
	.align		4
        /*000c*/ 	.word	index@(vprintf)
	.align		4
        /*0010*/ 	.word	0x00000000
	.align		4
        /*0014*/ 	.word	0xfffffffe
	.align		4
        /*0018*/ 	.word	0x00000000
	.align		4
        /*001c*/ 	.word	0xfffffffd
	.align		4
        /*0020*/ 	.word	0x00000000
	.align		4
        /*0024*/ 	.word	0xfffffffc


//--------------------- .nv.constant4             --------------------------
	.section	.nv.constant4,"a",@progbits
	.align	8
	.align		8
.nv.constant4:
        /*0000*/ 	.dword	vprintf
	.align		8
        /*0008*/ 	.dword	$str


//--------------------- .text._Z9addKernelPKiS0_Pi --------------------------
	.section	.text._Z9addKernelPKiS0_Pi,"ax",@progbits
	.align	128
        .global         _Z9addKernelPKiS0_Pi
        .type           _Z9addKernelPKiS0_Pi,@function
        .size           _Z9addKernelPKiS0_Pi,(.L_x_2 - _Z9addKernelPKiS0_Pi)
        .other          _Z9addKernelPKiS0_Pi,@"STO_CUDA_ENTRY STV_DEFAULT"
_Z9addKernelPKiS0_Pi:
.text._Z9addKernelPKiS0_Pi:
[----:B------:R-:W0:Y:S01]  /*0000*/  LDC R1, c[0x0][0x37c] ;  /* 0x0000df00ff017b82 */ /* 0x000e220000000800 */
[----:B------:R-:W1:Y:S07]  /*0010*/  S2R R10, SR_TID.X ;  /* 0x00000000000a7919 */ /* 0x000e6e0000002100 */
[----:B------:R-:W1:Y:S01]  /*0020*/  LDC.64 R6, c[0x0][0x388] ;  /* 0x0000e200ff067b82 */ /* 0x000e620000000a00 */
[----:B------:R-:W2:Y:S01]  /*0030*/  LDCU.64 UR4, c[0x0][0x358] ;  /* 0x00006b00ff0477ac */ /* 0x000ea20008000a00 */
[----:B0-----:R-:W-:-:S06]  /*0040*/  IADD3 R1, PT, PT, R1, -0x10, RZ ;  /* 0xfffffff001017810 */ /* 0x001fcc0007ffe0ff */
[----:B------:R-:W0:Y:S01]  /*0050*/  LDC.64 R4, c[0x0][0x380] ;  /* 0x0000e000ff047b82 */ /* 0x000e220000000a00 */
[----:B------:R-:W3:Y:S01]  /*0060*/  S2R R11, SR_TID.Y ;  /* 0x00000000000b7919 */ /* 0x000ee20000002200 */
[----:B------:R-:W4:Y:S06]  /*0070*/  S2R R12, SR_TID.Z ;  /* 0x00000000000c7919 */ /* 0x000f2c0000002300 */
[----:B------:R-:W5:Y:S01]  /*0080*/  LDC.64 R2, c[0x0][0x390] ;  /* 0x0000e400ff027b82 */ /* 0x000f620000000a00 */
[----:B------:R-:W4:Y:S01]  /*0090*/  LDCU UR6, c[0x0][0x2f8] ;  /* 0x00005f00ff0677ac */ /* 0x000f220008000800 */
[----:B------:R-:W4:Y:S01]  /*00a0*/  LDCU.64 UR8, c[0x4][0x8] ;  /* 0x01000100ff0877ac */ /* 0x000f220008000a00 */
[----:B-1----:R-:W-:-:S04]  /*00b0*/  IMAD.WIDE.U32 R6, R10, 0x4, R6 ;  /* 0x000000040a067825 */ /* 0x002fc800078e0006 */
[C---:B0-----:R-:W-:Y:S02]  /*00c0*/  IMAD.WIDE.U32 R4, R10.reuse, 0x4, R4 ;  /* 0x000000040a047825 */ /* 0x041fe400078e0004 */
[----:B--2---:R0:W2:Y:S04]  /*00d0*/  LDG.E R7, desc[UR4][R6.64] ;  /* 0x0000000406077981 */ /* 0x0040a8000c1e1900 */
[----:B------:R1:W2:Y:S01]  /*00e0*/  LDG.E R0, desc[UR4][R4.64] ;  /* 0x0000000404007981 */ /* 0x0002a2000c1e1900 */
[----:B------:R-:W-:Y:S01]  /*00f0*/  MOV R8, 0x0 ;  /* 0x0000000000087802 */ /* 0x000fe20000000f00 */
[----:B-----5:R-:W-:Y:S02]  /*0100*/  IMAD.WIDE.U32 R2, R10, 0x4, R2 ;  /* 0x000000040a027825 */ /* 0x020fe400078e0002 */
[----:B---3--:R3:W-:Y:S03]  /*0110*/  STL.64 [R1], R10 ;  /* 0x0000000a01007387 */ /* 0x0087e60000100a00 */
[----:B------:R-:W2:Y:S01]  /*0120*/  LDC.64 R8, c[0x4][R8] ;  /* 0x0100000008087b82 */ /* 0x000ea20000000a00 */
[----:B----4-:R3:W-:Y:S01]  /*0130*/  STL [R1+0x8], R12 ;  /* 0x0000080c01007387 */ /* 0x0107e20000100800 */
[----:B0-----:R-:W-:Y:S01]  /*0140*/  IADD3 R6, P0, PT, R1, UR6, RZ ;  /* 0x0000000601067c10 */ /* 0x001fe2000ff1e0ff */
[----:B-1----:R-:W-:Y:S01]  /*0150*/  IMAD.U32 R4, RZ, RZ, UR8 ;  /* 0x00000008ff047e24 */ /* 0x002fe2000f8e00ff */
[----:B------:R-:W-:-:S02]  /*0160*/  MOV R5, UR9 ;  /* 0x0000000900057c02 */ /* 0x000fc40008000f00 */
[----:B--2---:R-:W-:-:S05]  /*0170*/  IADD3 R0, PT, PT, R0, R7, RZ ;  /* 0x0000000700007210 */ /* 0x004fca0007ffe0ff */
[----:B------:R3:W-:Y:S01]  /*0180*/  STG.E desc[UR4][R2.64], R0 ;  /* 0x0000000002007986 */ /* 0x0007e2000c101904 */
[----:B------:R-:W0:Y:S02]  /*0190*/  LDCU UR4, c[0x0][0x2fc] ;  /* 0x00005f80ff0477ac */ /* 0x000e240008000800 */
[----:B0--3--:R-:W-:-:S07]  /*01a0*/  IMAD.X R7, RZ, RZ, UR4, P0 ;  /* 0x00000004ff077e24 */ /* 0x009fce00080e06ff */
[----:B------:R-:W-:-:S07]  /*01b0*/  LEPC R20, `(.L_x_0) ;  /* 0x000000001014794e */ /* 0x000fce0000000000 */
[----:B------:R-:W-:Y:S05]  /*01c0*/  CALL.ABS.NOINC R8 ;  /* 0x0000000008007343 */ /* 0x000fea0003c00000 */
.L_x_0:
[----:B------:R-:W-:Y:S05]  /*01d0*/  EXIT ;  /* 0x000000000000794d */ /* 0x000fea0003800000 */
.L_x_1:
[----:B------:R-:W-:-:S00]  /*01e0*/  BRA `(.L_x_1) ;  /* 0xfffffffc00fc7947 */ /* 0x000fc0000383ffff */
[----:B------:R-:W-:-:S00]  /*01f0*/  NOP ;  /* 0x0000000000007918 */ /* 0x000fc00000000000 */
        /* <DEDUP_REMOVED lines=8> */
.L_x_2:


//--------------------- .nv.global.init           --------------------------
	.section	.nv.global.init,"aw",@progbits
.nv.global.init:
	.type		$str,@object
	.size		$str,(.L_0 - $str)
$str:
        /*0000*/ 	.byte	0x54, 0x68, 0x72, 0x65, 0x61, 0x64, 0x49, 0x64, 0x78, 0x28, 0x25, 0x20, 0x75, 0x2c, 0x20, 0x25
        /*0010*/ 	.byte	0x20, 0x75, 0x2c, 0x20, 0x25, 0x20, 0x75, 0x29, 0x0a, 0x00
.L_0:


//--------------------- .nv.shared.reserved.0     --------------------------
	.section	.nv.shared.reserved.0,"aw",@nobits
	.weak		__nv_reservedSMEM_offset_0_alias
	.size		__nv_reservedSMEM_offset_0_alias, 0, 64
	.other		__nv_reservedSMEM_offset_0_alias,@"STO_CUDA_RESERVED_SHARED STV_DEFAULT"
__nv_reservedSMEM_offset_0_alias:
	.zero		0
	.zero		64


//--------------------- .nv.constant0._Z9addKernelPKiS0_Pi --------------------------
	.section	.nv.constant0._Z9addKernelPKiS0_Pi,"a",@progbits
	.sectionflags	@""
	.align	4
.nv.constant0._Z9addKernelPKiS0_Pi:
	.zero		920


//--------------------- SYMBOLS --------------------------

	.type		.nv.reservedSmem.offset0,@object
	.size		.nv.reservedSmem.offset0,0x4
	.type		vprintf,@function
